//
// Generated by NVIDIA NVVM Compiler
//
// Compiler Build ID: CL-36424714
// Cuda compilation tools, release 13.0, V13.0.88
// Based on NVVM 20.0.0
//

.version 9.0
.target sm_100
.address_size 64

	// .globl	_Z15spmv_csr_kerneliPfPiS0_S_S_

.visible .entry _Z15spmv_csr_kerneliPfPiS0_S_S_(
	.param .u32 _Z15spmv_csr_kerneliPfPiS0_S_S__param_0,
	.param .u64 .ptr .align 1 _Z15spmv_csr_kerneliPfPiS0_S_S__param_1,
	.param .u64 .ptr .align 1 _Z15spmv_csr_kerneliPfPiS0_S_S__param_2,
	.param .u64 .ptr .align 1 _Z15spmv_csr_kerneliPfPiS0_S_S__param_3,
	.param .u64 .ptr .align 1 _Z15spmv_csr_kerneliPfPiS0_S_S__param_4,
	.param .u64 .ptr .align 1 _Z15spmv_csr_kerneliPfPiS0_S_S__param_5
)
{
	.reg .pred 	%p<11>;
	.reg .b32 	%r<65>;
	.reg .b32 	%f<112>;
	.reg .b64 	%rd<87>;

	ld.param.u32 	%r23, [_Z15spmv_csr_kerneliPfPiS0_S_S__param_0];
	ld.param.u64 	%rd8, [_Z15spmv_csr_kerneliPfPiS0_S_S__param_1];
	ld.param.u64 	%rd9, [_Z15spmv_csr_kerneliPfPiS0_S_S__param_2];
	ld.param.u64 	%rd6, [_Z15spmv_csr_kerneliPfPiS0_S_S__param_3];
	ld.param.u64 	%rd10, [_Z15spmv_csr_kerneliPfPiS0_S_S__param_4];
	ld.param.u64 	%rd7, [_Z15spmv_csr_kerneliPfPiS0_S_S__param_5];
	cvta.to.global.u64 	%rd1, %rd10;
	cvta.to.global.u64 	%rd2, %rd9;
	cvta.to.global.u64 	%rd3, %rd8;
	mov.u32 	%r24, %ctaid.x;
	mov.u32 	%r25, %ntid.x;
	mov.u32 	%r26, %tid.x;
	mad.lo.s32 	%r1, %r24, %r25, %r26;
	setp.ge.s32 	%p1, %r1, %r23;
	@%p1 bra 	$L__BB0_15;
	cvta.to.global.u64 	%rd11, %rd6;
	mul.wide.s32 	%rd12, %r1, 4;
	add.s64 	%rd13, %rd11, %rd12;
	ld.global.u32 	%r60, [%rd13];
	ld.global.u32 	%r3, [%rd13+4];
	setp.ge.s32 	%p2, %r60, %r3;
	mov.f32 	%f111, 0f00000000;
	@%p2 bra 	$L__BB0_14;
	sub.s32 	%r4, %r3, %r60;
	and.b32  	%r5, %r4, 15;
	sub.s32 	%r27, %r60, %r3;
	setp.gt.u32 	%p3, %r27, -16;
	mov.f32 	%f111, 0f00000000;
	@%p3 bra 	$L__BB0_5;
	and.b32  	%r28, %r4, -16;
	neg.s32 	%r58, %r28;
	add.s64 	%rd4, %rd3, 32;
	add.s64 	%rd5, %rd2, 32;
	mov.f32 	%f111, 0f00000000;
$L__BB0_4:
	.pragma "nounroll";
	mul.wide.s32 	%rd14, %r60, 4;
	add.s64 	%rd15, %rd4, %rd14;
	add.s64 	%rd16, %rd5, %rd14;
	ld.global.f32 	%f18, [%rd15+-32];
	ld.global.u32 	%r29, [%rd16+-32];
	mul.wide.s32 	%rd17, %r29, 4;
	add.s64 	%rd18, %rd1, %rd17;
	ld.global.f32 	%f19, [%rd18];
	fma.rn.f32 	%f20, %f18, %f19, %f111;
	ld.global.f32 	%f21, [%rd15+-28];
	ld.global.u32 	%r30, [%rd16+-28];
	mul.wide.s32 	%rd19, %r30, 4;
	add.s64 	%rd20, %rd1, %rd19;
	ld.global.f32 	%f22, [%rd20];
	fma.rn.f32 	%f23, %f21, %f22, %f20;
	ld.global.f32 	%f24, [%rd15+-24];
	ld.global.u32 	%r31, [%rd16+-24];
	mul.wide.s32 	%rd21, %r31, 4;
	add.s64 	%rd22, %rd1, %rd21;
	ld.global.f32 	%f25, [%rd22];
	fma.rn.f32 	%f26, %f24, %f25, %f23;
	ld.global.f32 	%f27, [%rd15+-20];
	ld.global.u32 	%r32, [%rd16+-20];
	mul.wide.s32 	%rd23, %r32, 4;
	add.s64 	%rd24, %rd1, %rd23;
	ld.global.f32 	%f28, [%rd24];
	fma.rn.f32 	%f29, %f27, %f28, %f26;
	ld.global.f32 	%f30, [%rd15+-16];
	ld.global.u32 	%r33, [%rd16+-16];
	mul.wide.s32 	%rd25, %r33, 4;
	add.s64 	%rd26, %rd1, %rd25;
	ld.global.f32 	%f31, [%rd26];
	fma.rn.f32 	%f32, %f30, %f31, %f29;
	ld.global.f32 	%f33, [%rd15+-12];
	ld.global.u32 	%r34, [%rd16+-12];
	mul.wide.s32 	%rd27, %r34, 4;
	add.s64 	%rd28, %rd1, %rd27;
	ld.global.f32 	%f34, [%rd28];
	fma.rn.f32 	%f35, %f33, %f34, %f32;
	ld.global.f32 	%f36, [%rd15+-8];
	ld.global.u32 	%r35, [%rd16+-8];
	mul.wide.s32 	%rd29, %r35, 4;
	add.s64 	%rd30, %rd1, %rd29;
	ld.global.f32 	%f37, [%rd30];
	fma.rn.f32 	%f38, %f36, %f37, %f35;
	ld.global.f32 	%f39, [%rd15+-4];
	ld.global.u32 	%r36, [%rd16+-4];
	mul.wide.s32 	%rd31, %r36, 4;
	add.s64 	%rd32, %rd1, %rd31;
	ld.global.f32 	%f40, [%rd32];
	fma.rn.f32 	%f41, %f39, %f40, %f38;
	ld.global.f32 	%f42, [%rd15];
	ld.global.u32 	%r37, [%rd16];
	mul.wide.s32 	%rd33, %r37, 4;
	add.s64 	%rd34, %rd1, %rd33;
	ld.global.f32 	%f43, [%rd34];
	fma.rn.f32 	%f44, %f42, %f43, %f41;
	ld.global.f32 	%f45, [%rd15+4];
	ld.global.u32 	%r38, [%rd16+4];
	mul.wide.s32 	%rd35, %r38, 4;
	add.s64 	%rd36, %rd1, %rd35;
	ld.global.f32 	%f46, [%rd36];
	fma.rn.f32 	%f47, %f45, %f46, %f44;
	ld.global.f32 	%f48, [%rd15+8];
	ld.global.u32 	%r39, [%rd16+8];
	mul.wide.s32 	%rd37, %r39, 4;
	add.s64 	%rd38, %rd1, %rd37;
	ld.global.f32 	%f49, [%rd38];
	fma.rn.f32 	%f50, %f48, %f49, %f47;
	ld.global.f32 	%f51, [%rd15+12];
	ld.global.u32 	%r40, [%rd16+12];
	mul.wide.s32 	%rd39, %r40, 4;
	add.s64 	%rd40, %rd1, %rd39;
	ld.global.f32 	%f52, [%rd40];
	fma.rn.f32 	%f53, %f51, %f52, %f50;
	ld.global.f32 	%f54, [%rd15+16];
	ld.global.u32 	%r41, [%rd16+16];
	mul.wide.s32 	%rd41, %r41, 4;
	add.s64 	%rd42, %rd1, %rd41;
	ld.global.f32 	%f55, [%rd42];
	fma.rn.f32 	%f56, %f54, %f55, %f53;
	ld.global.f32 	%f57, [%rd15+20];
	ld.global.u32 	%r42, [%rd16+20];
	mul.wide.s32 	%rd43, %r42, 4;
	add.s64 	%rd44, %rd1, %rd43;
	ld.global.f32 	%f58, [%rd44];
	fma.rn.f32 	%f59, %f57, %f58, %f56;
	ld.global.f32 	%f60, [%rd15+24];
	ld.global.u32 	%r43, [%rd16+24];
	mul.wide.s32 	%rd45, %r43, 4;
	add.s64 	%rd46, %rd1, %rd45;
	ld.global.f32 	%f61, [%rd46];
	fma.rn.f32 	%f62, %f60, %f61, %f59;
	ld.global.f32 	%f63, [%rd15+28];
	ld.global.u32 	%r44, [%rd16+28];
	mul.wide.s32 	%rd47, %r44, 4;
	add.s64 	%rd48, %rd1, %rd47;
	ld.global.f32 	%f64, [%rd48];
	fma.rn.f32 	%f111, %f63, %f64, %f62;
	add.s32 	%r60, %r60, 16;
	add.s32 	%r58, %r58, 16;
	setp.ne.s32 	%p4, %r58, 0;
	@%p4 bra 	$L__BB0_4;
$L__BB0_5:
	setp.eq.s32 	%p5, %r5, 0;
	@%p5 bra 	$L__BB0_14;
	and.b32  	%r12, %r4, 7;
	setp.lt.u32 	%p6, %r5, 8;
	@%p6 bra 	$L__BB0_8;
	mul.wide.s32 	%rd49, %r60, 4;
	add.s64 	%rd50, %rd3, %rd49;
	ld.global.f32 	%f66, [%rd50];
	add.s64 	%rd51, %rd2, %rd49;
	ld.global.u32 	%r45, [%rd51];
	mul.wide.s32 	%rd52, %r45, 4;
	add.s64 	%rd53, %rd1, %rd52;
	ld.global.f32 	%f67, [%rd53];
	fma.rn.f32 	%f68, %f66, %f67, %f111;
	ld.global.f32 	%f69, [%rd50+4];
	ld.global.u32 	%r46, [%rd51+4];
	mul.wide.s32 	%rd54, %r46, 4;
	add.s64 	%rd55, %rd1, %rd54;
	ld.global.f32 	%f70, [%rd55];
	fma.rn.f32 	%f71, %f69, %f70, %f68;
	ld.global.f32 	%f72, [%rd50+8];
	ld.global.u32 	%r47, [%rd51+8];
	mul.wide.s32 	%rd56, %r47, 4;
	add.s64 	%rd57, %rd1, %rd56;
	ld.global.f32 	%f73, [%rd57];
	fma.rn.f32 	%f74, %f72, %f73, %f71;
	ld.global.f32 	%f75, [%rd50+12];
	ld.global.u32 	%r48, [%rd51+12];
	mul.wide.s32 	%rd58, %r48, 4;
	add.s64 	%rd59, %rd1, %rd58;
	ld.global.f32 	%f76, [%rd59];
	fma.rn.f32 	%f77, %f75, %f76, %f74;
	ld.global.f32 	%f78, [%rd50+16];
	ld.global.u32 	%r49, [%rd51+16];
	mul.wide.s32 	%rd60, %r49, 4;
	add.s64 	%rd61, %rd1, %rd60;
	ld.global.f32 	%f79, [%rd61];
	fma.rn.f32 	%f80, %f78, %f79, %f77;
	ld.global.f32 	%f81, [%rd50+20];
	ld.global.u32 	%r50, [%rd51+20];
	mul.wide.s32 	%rd62, %r50, 4;
	add.s64 	%rd63, %rd1, %rd62;
	ld.global.f32 	%f82, [%rd63];
	fma.rn.f32 	%f83, %f81, %f82, %f80;
	ld.global.f32 	%f84, [%rd50+24];
	ld.global.u32 	%r51, [%rd51+24];
	mul.wide.s32 	%rd64, %r51, 4;
	add.s64 	%rd65, %rd1, %rd64;
	ld.global.f32 	%f85, [%rd65];
	fma.rn.f32 	%f86, %f84, %f85, %f83;
	ld.global.f32 	%f87, [%rd50+28];
	ld.global.u32 	%r52, [%rd51+28];
	mul.wide.s32 	%rd66, %r52, 4;
	add.s64 	%rd67, %rd1, %rd66;
	ld.global.f32 	%f88, [%rd67];
	fma.rn.f32 	%f111, %f87, %f88, %f86;
	add.s32 	%r60, %r60, 8;
$L__BB0_8:
	setp.eq.s32 	%p7, %r12, 0;
	@%p7 bra 	$L__BB0_14;
	and.b32  	%r15, %r4, 3;
	setp.lt.u32 	%p8, %r12, 4;
	@%p8 bra 	$L__BB0_11;
	mul.wide.s32 	%rd68, %r60, 4;
	add.s64 	%rd69, %rd3, %rd68;
	ld.global.f32 	%f90, [%rd69];
	add.s64 	%rd70, %rd2, %rd68;
	ld.global.u32 	%r53, [%rd70];
	mul.wide.s32 	%rd71, %r53, 4;
	add.s64 	%rd72, %rd1, %rd71;
	ld.global.f32 	%f91, [%rd72];
	fma.rn.f32 	%f92, %f90, %f91, %f111;
	ld.global.f32 	%f93, [%rd69+4];
	ld.global.u32 	%r54, [%rd70+4];
	mul.wide.s32 	%rd73, %r54, 4;
	add.s64 	%rd74, %rd1, %rd73;
	ld.global.f32 	%f94, [%rd74];
	fma.rn.f32 	%f95, %f93, %f94, %f92;
	ld.global.f32 	%f96, [%rd69+8];
	ld.global.u32 	%r55, [%rd70+8];
	mul.wide.s32 	%rd75, %r55, 4;
	add.s64 	%rd76, %rd1, %rd75;
	ld.global.f32 	%f97, [%rd76];
	fma.rn.f32 	%f98, %f96, %f97, %f95;
	ld.global.f32 	%f99, [%rd69+12];
	ld.global.u32 	%r56, [%rd70+12];
	mul.wide.s32 	%rd77, %r56, 4;
	add.s64 	%rd78, %rd1, %rd77;
	ld.global.f32 	%f100, [%rd78];
	fma.rn.f32 	%f111, %f99, %f100, %f98;
	add.s32 	%r60, %r60, 4;
$L__BB0_11:
	setp.eq.s32 	%p9, %r15, 0;
	@%p9 bra 	$L__BB0_14;
	neg.s32 	%r63, %r15;
$L__BB0_13:
	.pragma "nounroll";
	mul.wide.s32 	%rd79, %r60, 4;
	add.s64 	%rd80, %rd2, %rd79;
	add.s64 	%rd81, %rd3, %rd79;
	ld.global.f32 	%f101, [%rd81];
	ld.global.u32 	%r57, [%rd80];
	mul.wide.s32 	%rd82, %r57, 4;
	add.s64 	%rd83, %rd1, %rd82;
	ld.global.f32 	%f102, [%rd83];
	fma.rn.f32 	%f111, %f101, %f102, %f111;
	add.s32 	%r60, %r60, 1;
	add.s32 	%r63, %r63, 1;
	setp.ne.s32 	%p10, %r63, 0;
	@%p10 bra 	$L__BB0_13;
$L__BB0_14:
	cvta.to.global.u64 	%rd84, %rd7;
	add.s64 	%rd86, %rd84, %rd12;
	st.global.f32 	[%rd86], %f111;
$L__BB0_15:
	ret;

}


// ===== COMPILED SASS (sm_100) =====

	.target	sm_100

	.elftype	@"ET_EXEC"


//--------------------- .note.nv.tkinfo           --------------------------
	.section	.note.nv.tkinfo,"",@"SHT_NOTE"
	.sectionflags	@"SHF_NOTE_NV_TKINFO"
	.tkinfo
        /*0018*/ 	.word	0x00000002
        /*0030*/ 	.string	""
        /*0030*/ 	.string	"ptxas"
        /*0030*/ 	.string	"Cuda compilation tools, release 13.0, V13.0.88"
        /*0030*/ 	.string	"Build cuda_13.0.r13.0/compiler.36424714_0"
        /*0030*/ 	.string	"-arch sm_100 -m 64 "



//--------------------- .note.nv.cuinfo           --------------------------
	.section	.note.nv.cuinfo,"",@"SHT_NOTE"
	.sectionflags	@"SHF_NOTE_NV_CUINFO"
        /*0018*/ 	.short	0x0002
        /*001a*/ 	.short	0x0064
        /*001c*/ 	.short	0x0082
	.zero		2


//--------------------- .nv.info                  --------------------------
	.section	.nv.info,"",@"SHT_CUDA_INFO"
	.align	4


	//----- nvinfo : EIATTR_REGCOUNT
	.align		4
        /*0000*/ 	.byte	0x04, 0x2f
        /*0002*/ 	.short	(.L_1 - .L_0)
	.align		4
.L_0:
        /*0004*/ 	.word	index@(_Z15spmv_csr_kerneliPfPiS0_S_S_)
        /*0008*/ 	.word	0x00000020


	//----- nvinfo : EIATTR_FRAME_SIZE
	.align		4
.L_1:
        /*000c*/ 	.byte	0x04, 0x11
        /*000e*/ 	.short	(.L_3 - .L_2)
	.align		4
.L_2:
        /*0010*/ 	.word	index@(_Z15spmv_csr_kerneliPfPiS0_S_S_)
        /*0014*/ 	.word	0x00000000


	//----- nvinfo : EIATTR_MIN_STACK_SIZE
	.align		4
.L_3:
        /*0018*/ 	.byte	0x04, 0x12
        /*001a*/ 	.short	(.L_5 - .L_4)
	.align		4
.L_4:
        /*001c*/ 	.word	index@(_Z15spmv_csr_kerneliPfPiS0_S_S_)
        /*0020*/ 	.word	0x00000000
.L_5:


//--------------------- .nv.compat                --------------------------
	.section	.nv.compat,"",@"SHT_CUDA_COMPAT_INFO"
	.align	4
        /*0000*/ 	.byte	0x02, 0x09, 0x00, 0x00, 0x02, 0x02, 0x01, 0x00, 0x02, 0x05, 0x05, 0x00, 0x03, 0x07, 0x01, 0x01
        /*0010*/ 	.byte	0x02, 0x03, 0x00, 0x00, 0x02, 0x06, 0x01, 0x00, 0x04, 0x0b, 0x08, 0x00, 0x09, 0x00, 0x00, 0x00
        /*0020*/ 	.byte	0x00, 0x00, 0x00, 0x00


//--------------------- .nv.info._Z15spmv_csr_kerneliPfPiS0_S_S_ --------------------------
	.section	.nv.info._Z15spmv_csr_kerneliPfPiS0_S_S_,"",@"SHT_CUDA_INFO"
	.sectionflags	@""
	.align	4


	//----- nvinfo : EIATTR_CUDA_API_VERSION
	.align		4
        /*0000*/ 	.byte	0x04, 0x37
        /*0002*/ 	.short	(.L_7 - .L_6)
.L_6:
        /*0004*/ 	.word	0x00000082


	//----- nvinfo : EIATTR_KPARAM_INFO
	.align		4
.L_7:
        /*0008*/ 	.byte	0x04, 0x17
        /*000a*/ 	.short	(.L_9 - .L_8)
.L_8:
        /*000c*/ 	.word	0x00000000
        /*0010*/ 	.short	0x0005
        /*0012*/ 	.short	0x0028
        /*0014*/ 	.byte	0x00, 0xf5, 0x21, 0x00


	//----- nvinfo : EIATTR_KPARAM_INFO
	.align		4
.L_9:
        /*0018*/ 	.byte	0x04, 0x17
        /*001a*/ 	.short	(.L_11 - .L_10)
.L_10:
        /*001c*/ 	.word	0x00000000
        /*0020*/ 	.short	0x0004
        /*0022*/ 	.short	0x0020
        /*0024*/ 	.byte	0x00, 0xf5, 0x21, 0x00


	//----- nvinfo : EIATTR_KPARAM_INFO
	.align		4
.L_11:
        /*0028*/ 	.byte	0x04, 0x17
        /*002a*/ 	.short	(.L_13 - .L_12)
.L_12:
        /*002c*/ 	.word	0x00000000
        /*0030*/ 	.short	0x0003
        /*0032*/ 	.short	0x0018
        /*0034*/ 	.byte	0x00, 0xf5, 0x21, 0x00


	//----- nvinfo : EIATTR_KPARAM_INFO
	.align		4
.L_13:
        /*0038*/ 	.byte	0x04, 0x17
        /*003a*/ 	.short	(.L_15 - .L_14)
.L_14:
        /*003c*/ 	.word	0x00000000
        /*0040*/ 	.short	0x0002
        /*0042*/ 	.short	0x0010
        /*0044*/ 	.byte	0x00, 0xf5, 0x21, 0x00


	//----- nvinfo : EIATTR_KPARAM_INFO
	.align		4
.L_15:
        /*0048*/ 	.byte	0x04, 0x17
        /*004a*/ 	.short	(.L_17 - .L_16)
.L_16:
        /*004c*/ 	.word	0x00000000
        /*0050*/ 	.short	0x0001
        /*0052*/ 	.short	0x0008
        /*0054*/ 	.byte	0x00, 0xf5, 0x21, 0x00


	//----- nvinfo : EIATTR_KPARAM_INFO
	.align		4
.L_17:
        /*0058*/ 	.byte	0x04, 0x17
        /*005a*/ 	.short	(.L_19 - .L_18)
.L_18:
        /*005c*/ 	.word	0x00000000
        /*0060*/ 	.short	0x0000
        /*0062*/ 	.short	0x0000
        /*0064*/ 	.byte	0x00, 0xf0, 0x11, 0x00


	//----- nvinfo : EIATTR_SPARSE_MMA_MASK
	.align		4
.L_19:
        /*0068*/ 	.byte	0x03, 0x50
        /*006a*/ 	.short	0x0000


	//----- nvinfo : EIATTR_MAXREG_COUNT
	.align		4
        /*006c*/ 	.byte	0x03, 0x1b
        /*006e*/ 	.short	0x00ff


	//----- nvinfo : EIATTR_MERCURY_ISA_VERSION
	.align		4
        /*0070*/ 	.byte	0x03, 0x5f
        /*0072*/ 	.short	0x0101


	//----- nvinfo : EIATTR_VRC_CTA_INIT_COUNT
	.align		4
        /*0074*/ 	.byte	0x02, 0x4a
	.zero		1
	.zero		1


	//----- nvinfo : EIATTR_EXIT_INSTR_OFFSETS
	.align		4
        /*0078*/ 	.byte	0x04, 0x1c
        /*007a*/ 	.short	(.L_21 - .L_20)


	//   ....[0]....
.L_20:
        /*007c*/ 	.word	0x00000070


	//   ....[1]....
        /*0080*/ 	.word	0x00000e50


	//----- nvinfo : EIATTR_CRS_STACK_SIZE
	.align		4
.L_21:
        /*0084*/ 	.byte	0x04, 0x1e
        /*0086*/ 	.short	(.L_23 - .L_22)
.L_22:
        /*0088*/ 	.word	0x00000000


	//----- nvinfo : EIATTR_CBANK_PARAM_SIZE
	.align		4
.L_23:
        /*008c*/ 	.byte	0x03, 0x19
        /*008e*/ 	.short	0x0030


	//----- nvinfo : EIATTR_PARAM_CBANK
	.align		4
        /*0090*/ 	.byte	0x04, 0x0a
        /*0092*/ 	.short	(.L_25 - .L_24)
	.align		4
.L_24:
        /*0094*/ 	.word	index@(.nv.constant0._Z15spmv_csr_kerneliPfPiS0_S_S_)
        /*0098*/ 	.short	0x0380
        /*009a*/ 	.short	0x0030


	//----- nvinfo : EIATTR_SW_WAR
	.align		4
.L_25:
        /*009c*/ 	.byte	0x04, 0x36
        /*009e*/ 	.short	(.L_27 - .L_26)
.L_26:
        /*00a0*/ 	.word	0x00000008
.L_27:


//--------------------- .nv.callgraph             --------------------------
	.section	.nv.callgraph,"",@"SHT_CUDA_CALLGRAPH"
	.align	4
	.sectionentsize	8
	.align		4
        /*0000*/ 	.word	0x00000000
	.align		4
        /*0004*/ 	.word	0xffffffff
	.align		4
        /*0008*/ 	.word	0x00000000
	.align		4
        /*000c*/ 	.word	0xfffffffe
	.align		4
        /*0010*/ 	.word	0x00000000
	.align		4
        /*0014*/ 	.word	0xfffffffd
	.align		4
        /*0018*/ 	.word	0x00000000
	.align		4
        /*001c*/ 	.word	0xfffffffc


//--------------------- .text._Z15spmv_csr_kerneliPfPiS0_S_S_ --------------------------
	.section	.text._Z15spmv_csr_kerneliPfPiS0_S_S_,"ax",@progbits
	.align	128
        .global         _Z15spmv_csr_kerneliPfPiS0_S_S_
        .type           _Z15spmv_csr_kerneliPfPiS0_S_S_,@function
        .size           _Z15spmv_csr_kerneliPfPiS0_S_S_,(.L_x_11 - _Z15spmv_csr_kerneliPfPiS0_S_S_)
        .other          _Z15spmv_csr_kerneliPfPiS0_S_S_,@"STO_CUDA_ENTRY STV_DEFAULT"
_Z15spmv_csr_kerneliPfPiS0_S_S_:
.text._Z15spmv_csr_kerneliPfPiS0_S_S_:
[----:B------:R-:W-:Y:S01]  /*0000*/  LDC R1, c[0x0][0x37c] ;  /* 0x0000df00ff017b82 */ /* 0x000fe20000000800 */
[----:B------:R-:W0:Y:S07]  /*0010*/  S2R R3, SR_TID.X ;  /* 0x0000000000037919 */ /* 0x000e2e0000002100 */
[----:B------:R-:W0:Y:S01]  /*0020*/  S2UR UR4, SR_CTAID.X ;  /* 0x00000000000479c3 */ /* 0x000e220000002500 */
[----:B------:R-:W1:Y:S07]  /*0030*/  LDCU UR5, c[0x0][0x380] ;  /* 0x00007000ff0577ac */ /* 0x000e6e0008000800 */
[----:B------:R-:W0:Y:S02]  /*0040*/  LDC R0, c[0x0][0x360] ;  /* 0x0000d800ff007b82 */ /* 0x000e240000000800 */
[----:B0-----:R-:W-:-:S05]  /*0050*/  IMAD R0, R0, UR4, R3 ;  /* 0x0000000400007c24 */ /* 0x001fca000f8e0203 */
[----:B-1----:R-:W-:-:S13]  /*0060*/  ISETP.GE.AND P0, PT, R0, UR5, PT ;  /* 0x0000000500007c0c */ /* 0x002fda000bf06270 */
[----:B------:R-:W-:Y:S05]  /*0070*/  @P0 EXIT ;  /* 0x000000000000094d */ /* 0x000fea0003800000 */
[----:B------:R-:W0:Y:S01]  /*0080*/  LDC.64 R2, c[0x0][0x398] ;  /* 0x0000e600ff027b82 */ /* 0x000e220000000a00 */
[----:B------:R-:W1:Y:S01]  /*0090*/  LDCU.64 UR4, c[0x0][0x358] ;  /* 0x00006b00ff0477ac */ /* 0x000e620008000a00 */
[----:B0-----:R-:W-:-:S05]  /*00a0*/  IMAD.WIDE R2, R0, 0x4, R2 ;  /* 0x0000000400027825 */ /* 0x001fca00078e0202 */
[----:B-1----:R-:W2:Y:S04]  /*00b0*/  LDG.E R4, desc[UR4][R2.64] ;  /* 0x0000000402047981 */ /* 0x002ea8000c1e1900 */
[----:B------:R-:W2:Y:S01]  /*00c0*/  LDG.E R8, desc[UR4][R2.64+0x4] ;  /* 0x0000040402087981 */ /* 0x000ea2000c1e1900 */
[----:B------:R-:W-:Y:S01]  /*00d0*/  BSSY.RECONVERGENT B0, `(.L_x_0) ;  /* 0x00000d4000007945 */ /* 0x000fe20003800200 */
[----:B------:R-:W-:Y:S01]  /*00e0*/  HFMA2 R6, -RZ, RZ, 0, 0 ;  /* 0x00000000ff067431 */ /* 0x000fe200000001ff */
[----:B--2---:R-:W-:-:S13]  /*00f0*/  ISETP.GE.AND P0, PT, R4, R8, PT ;  /* 0x000000080400720c */ /* 0x004fda0003f06270 */
[----:B------:R-:W-:Y:S05]  /*0100*/  @P0 BRA `(.L_x_1) ;  /* 0x0000000c00400947 */ /* 0x000fea0003800000 */
[----:B------:R-:W-:Y:S01]  /*0110*/  MOV R3, R4 ;  /* 0x0000000400037202 */ /* 0x000fe20000000f00 */
[----:B------:R-:W-:Y:S01]  /*0120*/  BSSY.RECONVERGENT B1, `(.L_x_2) ;  /* 0x0000068000017945 */ /* 0x000fe20003800200 */
[----:B------:R-:W-:Y:S02]  /*0130*/  MOV R6, RZ ;  /* 0x000000ff00067202 */ /* 0x000fe40000000f00 */
[CC--:B------:R-:W-:Y:S02]  /*0140*/  IADD3 R4, PT, PT, R8.reuse, -R3.reuse, RZ ;  /* 0x8000000308047210 */ /* 0x0c0fe40007ffe0ff */
[----:B------:R-:W-:Y:S02]  /*0150*/  IADD3 R8, PT, PT, -R8, R3, RZ ;  /* 0x0000000308087210 */ /* 0x000fe40007ffe1ff */
[----:B------:R-:W-:Y:S02]  /*0160*/  LOP3.LUT R5, R4, 0xf, RZ, 0xc0, !PT ;  /* 0x0000000f04057812 */ /* 0x000fe400078ec0ff */
[----:B------:R-:W-:-:S02]  /*0170*/  ISETP.GT.U32.AND P1, PT, R8, -0x10, PT ;  /* 0xfffffff00800780c */ /* 0x000fc40003f24070 */
[----:B------:R-:W-:-:S11]  /*0180*/  ISETP.NE.AND P0, PT, R5, RZ, PT ;  /* 0x000000ff0500720c */ /* 0x000fd60003f05270 */
[----:B------:R-:W-:Y:S05]  /*0190*/  @P1 BRA `(.L_x_3) ;  /* 0x0000000400801947 */ /* 0x000fea0003800000 */
[----:B------:R-:W0:Y:S01]  /*01a0*/  LDC.64 R12, c[0x0][0x388] ;  /* 0x0000e200ff0c7b82 */ /* 0x000e220000000a00 */
[----:B------:R-:W-:Y:S02]  /*01b0*/  LOP3.LUT R2, R4, 0xfffffff0, RZ, 0xc0, !PT ;  /* 0xfffffff004027812 */ /* 0x000fe400078ec0ff */
[----:B------:R-:W-:Y:S02]  /*01c0*/  MOV R6, RZ ;  /* 0x000000ff00067202 */ /* 0x000fe40000000f00 */
[----:B------:R-:W-:-:S03]  /*01d0*/  IADD3 R2, PT, PT, -R2, RZ, RZ ;  /* 0x000000ff02027210 */ /* 0x000fc60007ffe1ff */
[----:B------:R-:W1:Y:S01]  /*01e0*/  LDC.64 R14, c[0x0][0x390] ;  /* 0x0000e400ff0e7b82 */ /* 0x000e620000000a00 */
[----:B0-----:R-:W-:-:S04]  /*01f0*/  IADD3 R12, P1, PT, R12, 0x20, RZ ;  /* 0x000000200c0c7810 */ /* 0x001fc80007f3e0ff */
[----:B------:R-:W-:Y:S02]  /*0200*/  IADD3.X R13, PT, PT, RZ, R13, RZ, P1, !PT ;  /* 0x0000000dff0d7210 */ /* 0x000fe40000ffe4ff */
[----:B-1----:R-:W-:-:S04]  /*0210*/  IADD3 R14, P2, PT, R14, 0x20, RZ ;  /* 0x000000200e0e7810 */ /* 0x002fc80007f5e0ff */
[----:B------:R-:W-:-:S09]  /*0220*/  IADD3.X R15, PT, PT, RZ, R15, RZ, P2, !PT ;  /* 0x0000000fff0f7210 */ /* 0x000fd200017fe4ff */
.L_x_4:
[C---:B------:R-:W-:Y:S01]  /*0230*/  IMAD.WIDE R20, R3.reuse, 0x4, R14 ;  /* 0x0000000403147825 */ /* 0x040fe200078e020e */
[----:B------:R-:W0:Y:S04]  /*0240*/  LDC.64 R16, c[0x0][0x3a0] ;  /* 0x0000e800ff107b82 */ /* 0x000e280000000a00 */
[----:B------:R-:W0:Y:S04]  /*0250*/  LDG.E R11, desc[UR4][R20.64+-0x20] ;  /* 0xffffe004140b7981 */ /* 0x000e28000c1e1900 */
[----:B------:R-:W2:Y:S04]  /*0260*/  LDG.E R23, desc[UR4][R20.64+-0x1c] ;  /* 0xffffe40414177981 */ /* 0x000ea8000c1e1900 */
[----:B------:R-:W3:Y:S01]  /*0270*/  LDG.E R9, desc[UR4][R20.64+-0x18] ;  /* 0xffffe80414097981 */ /* 0x000ee2000c1e1900 */
[----:B------:R-:W-:-:S03]  /*0280*/  IMAD.WIDE R26, R3, 0x4, R12 ;  /* 0x00000004031a7825 */ /* 0x000fc600078e020c */
[----:B------:R-:W4:Y:S04]  /*0290*/  LDG.E R25, desc[UR4][R20.64+-0x14] ;  /* 0xffffec0414197981 */ /* 0x000f28000c1e1900 */
[----:B------:R-:W5:Y:S04]  /*02a0*/  LDG.E R19, desc[UR4][R26.64+-0x20] ;  /* 0xffffe0041a137981 */ /* 0x000f68000c1e1900 */
[----:B------:R-:W5:Y:S04]  /*02b0*/  LDG.E R18, desc[UR4][R26.64+-0x1c] ;  /* 0xffffe4041a127981 */ /* 0x000f68000c1e1900 */
[----:B------:R-:W5:Y:S01]  /*02c0*/  LDG.E R29, desc[UR4][R20.64+-0x10] ;  /* 0xfffff004141d7981 */ /* 0x000f62000c1e1900 */
[----:B0-----:R-:W-:-:S06]  /*02d0*/  IMAD.WIDE R10, R11, 0x4, R16 ;  /* 0x000000040b0a7825 */ /* 0x001fcc00078e0210 */
[----:B------:R-:W5:Y:S01]  /*02e0*/  LDG.E R10, desc[UR4][R10.64] ;  /* 0x000000040a0a7981 */ /* 0x000f62000c1e1900 */
[----:B--2---:R-:W-:-:S05]  /*02f0*/  IMAD.WIDE R22, R23, 0x4, R16 ;  /* 0x0000000417167825 */ /* 0x004fca00078e0210 */
[----:B------:R-:W2:Y:S01]  /*0300*/  LDG.E R7, desc[UR4][R22.64] ;  /* 0x0000000416077981 */ /* 0x000ea2000c1e1900 */
[----:B---3--:R-:W-:-:S03]  /*0310*/  IMAD.WIDE R8, R9, 0x4, R16 ;  /* 0x0000000409087825 */ /* 0x008fc600078e0210 */
[----:B------:R-:W3:Y:S01]  /*0320*/  LDG.E R11, desc[UR4][R26.64+-0x18] ;  /* 0xffffe8041a0b7981 */ /* 0x000ee2000c1e1900 */
[----:B----4-:R-:W-:-:S03]  /*0330*/  IMAD.WIDE R24, R25, 0x4, R16 ;  /* 0x0000000419187825 */ /* 0x010fc600078e0210 */
[----:B------:R-:W3:Y:S04]  /*0340*/  LDG.E R8, desc[UR4][R8.64] ;  /* 0x0000000408087981 */ /* 0x000ee8000c1e1900 */
[----:B------:R-:W4:Y:S04]  /*0350*/  LDG.E R23, desc[UR4][R20.64+-0xc] ;  /* 0xfffff40414177981 */ /* 0x000f28000c1e1900 */
[----:B------:R-:W4:Y:S01]  /*0360*/  LDG.E R9, desc[UR4][R20.64+-0x8] ;  /* 0xfffff80414097981 */ /* 0x000f22000c1e1900 */
[----:B-----5:R-:W-:-:S03]  /*0370*/  FFMA R28, R19, R10, R6 ;  /* 0x0000000a131c7223 */ /* 0x020fc60000000006 */
[----:B------:R-:W5:Y:S04]  /*0380*/  LDG.E R6, desc[UR4][R24.64] ;  /* 0x0000000418067981 */ /* 0x000f68000c1e1900 */
[----:B------:R-:W5:Y:S01]  /*0390*/  LDG.E R19, desc[UR4][R26.64+-0x14] ;  /* 0xffffec041a137981 */ /* 0x000f62000c1e1900 */
[----:B--2---:R-:W-:Y:S01]  /*03a0*/  FFMA R22, R18, R7, R28 ;  /* 0x0000000712167223 */ /* 0x004fe2000000001c */
[----:B------:R-:W-:Y:S02]  /*03b0*/  IMAD.WIDE R28, R29, 0x4, R16 ;  /* 0x000000041d1c7825 */ /* 0x000fe400078e0210 */
[----:B------:R-:W2:Y:S04]  /*03c0*/  LDG.E R10, desc[UR4][R20.64+-0x4] ;  /* 0xfffffc04140a7981 */ /* 0x000ea8000c1e1900 */
[----:B------:R-:W2:Y:S04]  /*03d0*/  LDG.E R29, desc[UR4][R28.64] ;  /* 0x000000041c1d7981 */ /* 0x000ea8000c1e1900 */
[----:B------:R-:W2:Y:S04]  /*03e0*/  LDG.E R18, desc[UR4][R26.64+-0x10] ;  /* 0xfffff0041a127981 */ /* 0x000ea8000c1e1900 */
[----:B------:R-:W2:Y:S01]  /*03f0*/  LDG.E R7, desc[UR4][R20.64] ;  /* 0x0000000414077981 */ /* 0x000ea2000c1e1900 */
[----:B---3--:R-:W-:Y:S01]  /*0400*/  FFMA R8, R11, R8, R22 ;  /* 0x000000080b087223 */ /* 0x008fe20000000016 */
[----:B----4-:R-:W-:-:S02]  /*0410*/  IMAD.WIDE R22, R23, 0x4, R16 ;  /* 0x0000000417167825 */ /* 0x010fc400078e0210 */
[----:B------:R-:W3:Y:S04]  /*0420*/  LDG.E R11, desc[UR4][R20.64+0x4] ;  /* 0x00000404140b7981 */ /* 0x000ee8000c1e1900 */
[----:B------:R-:W4:Y:S04]  /*0430*/  LDG.E R23, desc[UR4][R22.64] ;  /* 0x0000000416177981 */ /* 0x000f28000c1e1900 */
[----:B------:R-:W4:Y:S04]  /*0440*/  LDG.E R25, desc[UR4][R26.64+-0xc] ;  /* 0xfffff4041a197981 */ /* 0x000f28000c1e1900 */
[----:B------:R-:W4:Y:S04]  /*0450*/  LDG.E R28, desc[UR4][R26.64+-0x8] ;  /* 0xfffff8041a1c7981 */ /* 0x000f28000c1e1900 */
[----:B------:R-:W4:Y:S04]  /*0460*/  LDG.E R22, desc[UR4][R20.64+0x8] ;  /* 0x0000080414167981 */ /* 0x000f28000c1e1900 */
[----:B------:R-:W4:Y:S01]  /*0470*/  LDG.E R24, desc[UR4][R26.64+0x4] ;  /* 0x000004041a187981 */ /* 0x000f22000c1e1900 */
[----:B-----5:R-:W-:Y:S01]  /*0480*/  FFMA R6, R19, R6, R8 ;  /* 0x0000000613067223 */ /* 0x020fe20000000008 */
[----:B------:R-:W-:-:S05]  /*0490*/  IMAD.WIDE R8, R9, 0x4, R16 ;  /* 0x0000000409087825 */ /* 0x000fca00078e0210 */
[----:B------:R0:W5:Y:S01]  /*04a0*/  LDG.E R19, desc[UR4][R8.64] ;  /* 0x0000000408137981 */ /* 0x000162000c1e1900 */
[----:B--2---:R-:W-:-:S03]  /*04b0*/  FFMA R18, R18, R29, R6 ;  /* 0x0000001d12127223 */ /* 0x004fc60000000006 */
[----:B------:R-:W2:Y:S01]  /*04c0*/  LDG.E R29, desc[UR4][R20.64+0x1c] ;  /* 0x00001c04141d7981 */ /* 0x000ea2000c1e1900 */
[----:B0-----:R-:W-:-:S04]  /*04d0*/  IMAD.WIDE R8, R10, 0x4, R16 ;  /* 0x000000040a087825 */ /* 0x001fc800078e0210 */
[--C-:B------:R-:W-:Y:S02]  /*04e0*/  IMAD.WIDE R6, R7, 0x4, R16.reuse ;  /* 0x0000000407067825 */ /* 0x100fe400078e0210 */
[----:B------:R-:W2:Y:S02]  /*04f0*/  LDG.E R8, desc[UR4][R8.64] ;  /* 0x0000000408087981 */ /* 0x000ea4000c1e1900 */
[----:B---3--:R-:W-:Y:S02]  /*0500*/  IMAD.WIDE R10, R11, 0x4, R16 ;  /* 0x000000040b0a7825 */ /* 0x008fe400078e0210 */
[----:B------:R-:W3:Y:S02]  /*0510*/  LDG.E R6, desc[UR4][R6.64] ;  /* 0x0000000406067981 */ /* 0x000ee4000c1e1900 */
[----:B----4-:R-:W-:Y:S02]  /*0520*/  FFMA R23, R25, R23, R18 ;  /* 0x0000001719177223 */ /* 0x010fe40000000012 */
[----:B------:R-:W4:Y:S04]  /*0530*/  LDG.E R10, desc[UR4][R10.64] ;  /* 0x000000040a0a7981 */ /* 0x000f28000c1e1900 */
[----:B------:R-:W2:Y:S04]  /*0540*/  LDG.E R9, desc[UR4][R26.64+-0x4] ;  /* 0xfffffc041a097981 */ /* 0x000ea8000c1e1900 */
[----:B------:R-:W3:Y:S04]  /*0550*/  LDG.E R7, desc[UR4][R26.64] ;  /* 0x000000041a077981 */ /* 0x000ee8000c1e1900 */
[----:B------:R-:W4:Y:S04]  /*0560*/  LDG.E R18, desc[UR4][R20.64+0xc] ;  /* 0x00000c0414127981 */ /* 0x000f28000c1e1900 */
[----:B------:R-:W4:Y:S04]  /*0570*/  LDG.E R25, desc[UR4][R20.64+0x14] ;  /* 0x0000140414197981 */ /* 0x000f28000c1e1900 */
[----:B------:R-:W4:Y:S01]  /*0580*/  LDG.E R11, desc[UR4][R26.64+0x18] ;  /* 0x000018041a0b7981 */ /* 0x000f22000c1e1900 */
[----:B-----5:R-:W-:-:S03]  /*0590*/  FFMA R28, R28, R19, R23 ;  /* 0x000000131c1c7223 */ /* 0x020fc60000000017 */
[----:B------:R-:W5:Y:S04]  /*05a0*/  LDG.E R23, desc[UR4][R20.64+0x10] ;  /* 0x0000100414177981 */ /* 0x000f68000c1e1900 */
[----:B------:R0:W5:Y:S02]  /*05b0*/  LDG.E R19, desc[UR4][R20.64+0x18] ;  /* 0x0000180414137981 */ /* 0x000164000c1e1900 */
[----:B0-----:R-:W-:-:S04]  /*05c0*/  IMAD.WIDE R20, R22, 0x4, R16 ;  /* 0x0000000416147825 */ /* 0x001fc800078e0210 */
[----:B--2---:R-:W-:Y:S02]  /*05d0*/  FFMA R8, R9, R8, R28 ;  /* 0x0000000809087223 */ /* 0x004fe4000000001c */
[----:B------:R-:W2:Y:S02]  /*05e0*/  LDG.E R9, desc[UR4][R26.64+0x10] ;  /* 0x000010041a097981 */ /* 0x000ea4000c1e1900 */
[----:B---3--:R-:W-:Y:S02]  /*05f0*/  FFMA R7, R7, R6, R8 ;  /* 0x0000000607077223 */ /* 0x008fe40000000008 */
[----:B------:R-:W3:Y:S02]  /*0600*/  LDG.E R8, desc[UR4][R26.64+0xc] ;  /* 0x00000c041a087981 */ /* 0x000ee4000c1e1900 */
[----:B----4-:R-:W-:Y:S02]  /*0610*/  FFMA R6, R24, R10, R7 ;  /* 0x0000000a18067223 */ /* 0x010fe40000000007 */
[----:B------:R-:W4:Y:S04]  /*0620*/  LDG.E R7, desc[UR4][R26.64+0x8] ;  /* 0x000008041a077981 */ /* 0x000f28000c1e1900 */
[----:B------:R-:W2:Y:S04]  /*0630*/  LDG.E R10, desc[UR4][R26.64+0x14] ;  /* 0x000014041a0a7981 */ /* 0x000ea8000c1e1900 */
[----:B------:R-:W2:Y:S01]  /*0640*/  LDG.E R26, desc[UR4][R26.64+0x1c] ;  /* 0x00001c041a1a7981 */ /* 0x000ea2000c1e1900 */
[----:B------:R-:W-:-:S06]  /*0650*/  IMAD.WIDE R24, R25, 0x4, R16 ;  /* 0x0000000419187825 */ /* 0x000fcc00078e0210 */
[----:B------:R-:W2:Y:S04]  /*0660*/  LDG.E R25, desc[UR4][R24.64] ;  /* 0x0000000418197981 */ /* 0x000ea8000c1e1900 */
[----:B------:R0:W4:Y:S02]  /*0670*/  LDG.E R27, desc[UR4][R20.64] ;  /* 0x00000004141b7981 */ /* 0x000124000c1e1900 */
[----:B0-----:R-:W-:-:S06]  /*0680*/  IMAD.WIDE R20, R18, 0x4, R16 ;  /* 0x0000000412147825 */ /* 0x001fcc00078e0210 */
[----:B------:R-:W3:Y:S01]  /*0690*/  LDG.E R21, desc[UR4][R20.64] ;  /* 0x0000000414157981 */ /* 0x000ee2000c1e1900 */
[----:B-----5:R-:W-:-:S04]  /*06a0*/  IMAD.WIDE R22, R23, 0x4, R16 ;  /* 0x0000000417167825 */ /* 0x020fc800078e0210 */
[--C-:B------:R-:W-:Y:S02]  /*06b0*/  IMAD.WIDE R18, R19, 0x4, R16.reuse ;  /* 0x0000000413127825 */ /* 0x100fe400078e0210 */
[----:B------:R-:W2:Y:S02]  /*06c0*/  LDG.E R22, desc[UR4][R22.64] ;  /* 0x0000000416167981 */ /* 0x000ea4000c1e1900 */
[----:B------:R-:W-:Y:S02]  /*06d0*/  IMAD.WIDE R16, R29, 0x4, R16 ;  /* 0x000000041d107825 */ /* 0x000fe400078e0210 */
[----:B------:R-:W5:Y:S04]  /*06e0*/  LDG.E R18, desc[UR4][R18.64] ;  /* 0x0000000412127981 */ /* 0x000f68000c1e1900 */
[----:B------:R-:W5:Y:S01]  /*06f0*/  LDG.E R16, desc[UR4][R16.64] ;  /* 0x0000000410107981 */ /* 0x000f62000c1e1900 */
[----:B------:R-:W-:-:S04]  /*0700*/  IADD3 R2, PT, PT, R2, 0x10, RZ ;  /* 0x0000001002027810 */ /* 0x000fc80007ffe0ff */
[----:B------:R-:W-:Y:S02]  /*0710*/  ISETP.NE.AND P1, PT, R2, RZ, PT ;  /* 0x000000ff0200720c */ /* 0x000fe40003f25270 */
[----:B------:R-:W-:Y:S01]  /*0720*/  IADD3 R3, PT, PT, R3, 0x10, RZ ;  /* 0x0000001003037810 */ /* 0x000fe20007ffe0ff */
[----:B----4-:R-:W-:-:S04]  /*0730*/  FFMA R7, R7, R27, R6 ;  /* 0x0000001b07077223 */ /* 0x010fc80000000006 */
[----:B---3--:R-:W-:-:S04]  /*0740*/  FFMA R8, R8, R21, R7 ;  /* 0x0000001508087223 */ /* 0x008fc80000000007 */
[----:B--2---:R-:W-:-:S04]  /*0750*/  FFMA R9, R9, R22, R8 ;  /* 0x0000001609097223 */ /* 0x004fc80000000008 */
[----:B------:R-:W-:-:S04]  /*0760*/  FFMA R10, R10, R25, R9 ;  /* 0x000000190a0a7223 */ /* 0x000fc80000000009 */
[----:B-----5:R-:W-:-:S04]  /*0770*/  FFMA R11, R11, R18, R10 ;  /* 0x000000120b0b7223 */ /* 0x020fc8000000000a */
[----:B------:R-:W-:Y:S01]  /*0780*/  FFMA R6, R26, R16, R11 ;  /* 0x000000101a067223 */ /* 0x000fe2000000000b */
[----:B------:R-:W-:Y:S06]  /*0790*/  @P1 BRA `(.L_x_4) ;  /* 0xfffffff800a41947 */ /* 0x000fec000383ffff */
.L_x_3:
[----:B------:R-:W-:Y:S05]  /*07a0*/  BSYNC.RECONVERGENT B1 ;  /* 0x0000000000017941 */ /* 0x000fea0003800200 */
.L_x_2:
[----:B------:R-:W-:Y:S05]  /*07b0*/  @!P0 BRA `(.L_x_1) ;  /* 0x0000000400948947 */ /* 0x000fea0003800000 */
[----:B------:R-:W-:Y:S01]  /*07c0*/  ISETP.GE.U32.AND P0, PT, R5, 0x8, PT ;  /* 0x000000080500780c */ /* 0x000fe20003f06070 */
[----:B------:R-:W-:Y:S01]  /*07d0*/  BSSY.RECONVERGENT B1, `(.L_x_5) ;  /* 0x0000032000017945 */ /* 0x000fe20003800200 */
[----:B------:R-:W-:-:S04]  /*07e0*/  LOP3.LUT R24, R4, 0x7, RZ, 0xc0, !PT ;  /* 0x0000000704187812 */ /* 0x000fc800078ec0ff */
[----:B------:R-:W-:-:S07]  /*07f0*/  ISETP.NE.AND P1, PT, R24, RZ, PT ;  /* 0x000000ff1800720c */ /* 0x000fce0003f25270 */
[----:B------:R-:W-:Y:S06]  /*0800*/  @!P0 BRA `(.L_x_6) ;  /* 0x0000000000b88947 */ /* 0x000fec0003800000 */
[----:B------:R-:W0:Y:S08]  /*0810*/  LDC.64 R20, c[0x0][0x390] ;  /* 0x0000e400ff147b82 */ /* 0x000e300000000a00 */
[----:B------:R-:W1:Y:S08]  /*0820*/  LDC.64 R10, c[0x0][0x3a0] ;  /* 0x0000e800ff0a7b82 */ /* 0x000e700000000a00 */
[----:B------:R-:W2:Y:S01]  /*0830*/  LDC.64 R8, c[0x0][0x388] ;  /* 0x0000e200ff087b82 */ /* 0x000ea20000000a00 */
[----:B0-----:R-:W-:-:S05]  /*0840*/  IMAD.WIDE R20, R3, 0x4, R20 ;  /* 0x0000000403147825 */ /* 0x001fca00078e0214 */
[----:B------:R-:W1:Y:S04]  /*0850*/  LDG.E R29, desc[UR4][R20.64] ;  /* 0x00000004141d7981 */ /* 0x000e68000c1e1900 */
[----:B------:R-:W3:Y:S04]  /*0860*/  LDG.E R27, desc[UR4][R20.64+0x4] ;  /* 0x00000404141b7981 */ /* 0x000ee8000c1e1900 */
[----:B------:R-:W4:Y:S04]  /*0870*/  LDG.E R25, desc[UR4][R20.64+0x8] ;  /* 0x0000080414197981 */ /* 0x000f28000c1e1900 */
[----:B------:R-:W5:Y:S04]  /*0880*/  LDG.E R13, desc[UR4][R20.64+0xc] ;  /* 0x00000c04140d7981 */ /* 0x000f68000c1e1900 */
[----:B------:R-:W5:Y:S04]  /*0890*/  LDG.E R15, desc[UR4][R20.64+0x10] ;  /* 0x00001004140f7981 */ /* 0x000f68000c1e1900 */
[----:B------:R-:W5:Y:S04]  /*08a0*/  LDG.E R17, desc[UR4][R20.64+0x14] ;  /* 0x0000140414117981 */ /* 0x000f68000c1e1900 */
[----:B------:R-:W5:Y:S04]  /*08b0*/  LDG.E R19, desc[UR4][R20.64+0x18] ;  /* 0x0000180414137981 */ /* 0x000f68000c1e1900 */
[----:B------:R4:W5:Y:S01]  /*08c0*/  LDG.E R23, desc[UR4][R20.64+0x1c] ;  /* 0x00001c0414177981 */ /* 0x000962000c1e1900 */
[----:B--2---:R-:W-:-:S05]  /*08d0*/  IMAD.WIDE R8, R3, 0x4, R8 ;  /* 0x0000000403087825 */ /* 0x004fca00078e0208 */
[----:B------:R-:W2:Y:S04]  /*08e0*/  LDG.E R7, desc[UR4][R8.64] ;  /* 0x0000000408077981 */ /* 0x000ea8000c1e1900 */
[----:B------:R-:W2:Y:S01]  /*08f0*/  LDG.E R22, desc[UR4][R8.64+0x8] ;  /* 0x0000080408167981 */ /* 0x000ea2000c1e1900 */
[----:B-1----:R-:W-:-:S04]  /*0900*/  IMAD.WIDE R28, R29, 0x4, R10 ;  /* 0x000000041d1c7825 */ /* 0x002fc800078e020a */
[--C-:B---3--:R-:W-:Y:S01]  /*0910*/  IMAD.WIDE R26, R27, 0x4, R10.reuse ;  /* 0x000000041b1a7825 */ /* 0x108fe200078e020a */
[----:B------:R-:W2:Y:S03]  /*0920*/  LDG.E R5, desc[UR4][R28.64] ;  /* 0x000000041c057981 */ /* 0x000ea6000c1e1900 */
[--C-:B----4-:R-:W-:Y:S01]  /*0930*/  IMAD.WIDE R20, R25, 0x4, R10.reuse ;  /* 0x0000000419147825 */ /* 0x110fe200078e020a */
[----:B------:R-:W3:Y:S04]  /*0940*/  LDG.E R2, desc[UR4][R26.64] ;  /* 0x000000041a027981 */ /* 0x000ee8000c1e1900 */
[----:B------:R-:W3:Y:S01]  /*0950*/  LDG.E R25, desc[UR4][R8.64+0x4] ;  /* 0x0000040408197981 */ /* 0x000ee2000c1e1900 */
[----:B-----5:R-:W-:-:S03]  /*0960*/  IMAD.WIDE R12, R13, 0x4, R10 ;  /* 0x000000040d0c7825 */ /* 0x020fc600078e020a */
[----:B------:R-:W4:Y:S01]  /*0970*/  LDG.E R21, desc[UR4][R20.64] ;  /* 0x0000000414157981 */ /* 0x000f22000c1e1900 */
[----:B------:R-:W-:-:S03]  /*0980*/  IMAD.WIDE R14, R15, 0x4, R10 ;  /* 0x000000040f0e7825 */ /* 0x000fc600078e020a */
[----:B------:R-:W5:Y:S01]  /*0990*/  LDG.E R13, desc[UR4][R12.64] ;  /* 0x000000040c0d7981 */ /* 0x000f62000c1e1900 */
[----:B------:R-:W-:-:S03]  /*09a0*/  IMAD.WIDE R16, R17, 0x4, R10 ;  /* 0x0000000411107825 */ /* 0x000fc600078e020a */
[----:B------:R-:W5:Y:S01]  /*09b0*/  LDG.E R28, desc[UR4][R8.64+0xc] ;  /* 0x00000c04081c7981 */ /* 0x000f62000c1e1900 */
[----:B------:R-:W-:-:S03]  /*09c0*/  IMAD.WIDE R18, R19, 0x4, R10 ;  /* 0x0000000413127825 */ /* 0x000fc600078e020a */
[----:B------:R-:W5:Y:S04]  /*09d0*/  LDG.E R14, desc[UR4][R14.64] ;  /* 0x000000040e0e7981 */ /* 0x000f68000c1e1900 */
[----:B------:R-:W5:Y:S01]  /*09e0*/  LDG.E R29, desc[UR4][R8.64+0x10] ;  /* 0x00001004081d7981 */ /* 0x000f62000c1e1900 */
[----:B------:R-:W-:-:S03]  /*09f0*/  IMAD.WIDE R10, R23, 0x4, R10 ;  /* 0x00000004170a7825 */ /* 0x000fc600078e020a */
[----:B------:R-:W5:Y:S04]  /*0a00*/  LDG.E R17, desc[UR4][R16.64] ;  /* 0x0000000410117981 */ /* 0x000f68000c1e1900 */
[----:B------:R-:W5:Y:S04]  /*0a10*/  LDG.E R26, desc[UR4][R8.64+0x14] ;  /* 0x00001404081a7981 */ /* 0x000f68000c1e1900 */
[----:B------:R-:W5:Y:S04]  /*0a20*/  LDG.E R18, desc[UR4][R18.64] ;  /* 0x0000000412127981 */ /* 0x000f68000c1e1900 */
[----:B------:R-:W5:Y:S04]  /*0a30*/  LDG.E R23, desc[UR4][R8.64+0x18] ;  /* 0x0000180408177981 */ /* 0x000f68000c1e1900 */
[----:B------:R-:W5:Y:S04]  /*0a40*/  LDG.E R12, desc[UR4][R8.64+0x1c] ;  /* 0x00001c04080c7981 */ /* 0x000f68000c1e1900 */
[----:B------:R-:W5:Y:S01]  /*0a50*/  LDG.E R10, desc[UR4][R10.64] ;  /* 0x000000040a0a7981 */ /* 0x000f62000c1e1900 */
[----:B------:R-:W-:Y:S01]  /*0a60*/  IADD3 R3, PT, PT, R3, 0x8, RZ ;  /* 0x0000000803037810 */ /* 0x000fe20007ffe0ff */
[----:B--2---:R-:W-:-:S04]  /*0a70*/  FFMA R6, R7, R5, R6 ;  /* 0x0000000507067223 */ /* 0x004fc80000000006 */
[----:B---3--:R-:W-:-:S04]  /*0a80*/  FFMA R25, R25, R2, R6 ;  /* 0x0000000219197223 */ /* 0x008fc80000000006 */
[----:B----4-:R-:W-:-:S04]  /*0a90*/  FFMA R21, R22, R21, R25 ;  /* 0x0000001516157223 */ /* 0x010fc80000000019 */
[----:B-----5:R-:W-:-:S04]  /*0aa0*/  FFMA R28, R28, R13, R21 ;  /* 0x0000000d1c1c7223 */ /* 0x020fc80000000015 */
[----:B------:R-:W-:-:S04]  /*0ab0*/  FFMA R29, R29, R14, R28 ;  /* 0x0000000e1d1d7223 */ /* 0x000fc8000000001c */
[----:B------:R-:W-:-:S04]  /*0ac0*/  FFMA R26, R26, R17, R29 ;  /* 0x000000111a1a7223 */ /* 0x000fc8000000001d */
[----:B------:R-:W-:-:S04]  /*0ad0*/  FFMA R23, R23, R18, R26 ;  /* 0x0000001217177223 */ /* 0x000fc8000000001a */
[----:B------:R-:W-:-:S07]  /*0ae0*/  FFMA R6, R12, R10, R23 ;  /* 0x0000000a0c067223 */ /* 0x000fce0000000017 */
.L_x_6:
[----:B------:R-:W-:Y:S05]  /*0af0*/  BSYNC.RECONVERGENT B1 ;  /* 0x0000000000017941 */ /* 0x000fea0003800200 */
.L_x_5:
[----:B------:R-:W-:Y:S05]  /*0b00*/  @!P1 BRA `(.L_x_1) ;  /* 0x0000000000c09947 */ /* 0x000fea0003800000 */
[----:B------:R-:W-:Y:S01]  /*0b10*/  ISETP.GE.U32.AND P0, PT, R24, 0x4, PT ;  /* 0x000000041800780c */ /* 0x000fe20003f06070 */
[----:B------:R-:W-:Y:S01]  /*0b20*/  BSSY.RECONVERGENT B1, `(.L_x_7) ;  /* 0x000001e000017945 */ /* 0x000fe20003800200 */
[----:B------:R-:W-:-:S04]  /*0b30*/  LOP3.LUT R4, R4, 0x3, RZ, 0xc0, !PT ;  /* 0x0000000304047812 */ /* 0x000fc800078ec0ff */
[----:B------:R-:W-:-:S07]  /*0b40*/  ISETP.NE.AND P1, PT, R4, RZ, PT ;  /* 0x000000ff0400720c */ /* 0x000fce0003f25270 */
[----:B------:R-:W-:Y:S06]  /*0b50*/  @!P0 BRA `(.L_x_8) ;  /* 0x0000000000688947 */ /* 0x000fec0003800000 */
[----:B------:R-:W0:Y:S08]  /*0b60*/  LDC.64 R8, c[0x0][0x390] ;  /* 0x0000e400ff087b82 */ /* 0x000e300000000a00 */
[----:B------:R-:W1:Y:S01]  /*0b70*/  LDC.64 R10, c[0x0][0x388] ;  /* 0x0000e200ff0a7b82 */ /* 0x000e620000000a00 */
[----:B0-----:R-:W-:-:S07]  /*0b80*/  IMAD.WIDE R12, R3, 0x4, R8 ;  /* 0x00000004030c7825 */ /* 0x001fce00078e0208 */
[----:B------:R-:W0:Y:S01]  /*0b90*/  LDC.64 R8, c[0x0][0x3a0] ;  /* 0x0000e800ff087b82 */ /* 0x000e220000000a00 */
[----:B------:R-:W0:Y:S04]  /*0ba0*/  LDG.E R15, desc[UR4][R12.64] ;  /* 0x000000040c0f7981 */ /* 0x000e28000c1e1900 */
[----:B------:R-:W2:Y:S04]  /*0bb0*/  LDG.E R17, desc[UR4][R12.64+0x4] ;  /* 0x000004040c117981 */ /* 0x000ea8000c1e1900 */
[----:B------:R-:W3:Y:S04]  /*0bc0*/  LDG.E R19, desc[UR4][R12.64+0x8] ;  /* 0x000008040c137981 */ /* 0x000ee8000c1e1900 */
[----:B------:R-:W4:Y:S01]  /*0bd0*/  LDG.E R7, desc[UR4][R12.64+0xc] ;  /* 0x00000c040c077981 */ /* 0x000f22000c1e1900 */
[----:B-1----:R-:W-:-:S05]  /*0be0*/  IMAD.WIDE R10, R3, 0x4, R10 ;  /* 0x00000004030a7825 */ /* 0x002fca00078e020a */
[----:B------:R-:W5:Y:S04]  /*0bf0*/  LDG.E R5, desc[UR4][R10.64] ;  /* 0x000000040a057981 */ /* 0x000f68000c1e1900 */
[----:B------:R-:W5:Y:S04]  /*0c00*/  LDG.E R2, desc[UR4][R10.64+0x4] ;  /* 0x000004040a027981 */ /* 0x000f68000c1e1900 */
[----:B------:R-:W5:Y:S01]  /*0c10*/  LDG.E R13, desc[UR4][R10.64+0xc] ;  /* 0x00000c040a0d7981 */ /* 0x000f62000c1e1900 */
[----:B0-----:R-:W-:-:S04]  /*0c20*/  IMAD.WIDE R14, R15, 0x4, R8 ;  /* 0x000000040f0e7825 */ /* 0x001fc800078e0208 */
[--C-:B--2---:R-:W-:Y:S02]  /*0c30*/  IMAD.WIDE R16, R17, 0x4, R8.reuse ;  /* 0x0000000411107825 */ /* 0x104fe400078e0208 */
[----:B------:R-:W5:Y:S02]  /*0c40*/  LDG.E R14, desc[UR4][R14.64] ;  /* 0x000000040e0e7981 */ /* 0x000f64000c1e1900 */
[--C-:B---3--:R-:W-:Y:S02]  /*0c50*/  IMAD.WIDE R18, R19, 0x4, R8.reuse ;  /* 0x0000000413127825 */ /* 0x108fe400078e0208 */
[----:B------:R-:W2:Y:S02]  /*0c60*/  LDG.E R16, desc[UR4][R16.64] ;  /* 0x0000000410107981 */ /* 0x000ea4000c1e1900 */
[----:B----4-:R-:W-:Y:S02]  /*0c70*/  IMAD.WIDE R8, R7, 0x4, R8 ;  /* 0x0000000407087825 */ /* 0x010fe400078e0208 */
[----:B------:R-:W3:Y:S04]  /*0c80*/  LDG.E R18, desc[UR4][R18.64] ;  /* 0x0000000412127981 */ /* 0x000ee8000c1e1900 */
[----:B------:R-:W3:Y:S04]  /*0c90*/  LDG.E R7, desc[UR4][R10.64+0x8] ;  /* 0x000008040a077981 */ /* 0x000ee8000c1e1900 */
[----:B------:R-:W4:Y:S01]  /*0ca0*/  LDG.E R8, desc[UR4][R8.64] ;  /* 0x0000000408087981 */ /* 0x000f22000c1e1900 */
[----:B------:R-:W-:Y:S01]  /*0cb0*/  IADD3 R3, PT, PT, R3, 0x4, RZ ;  /* 0x0000000403037810 */ /* 0x000fe20007ffe0ff */
[----:B-----5:R-:W-:-:S04]  /*0cc0*/  FFMA R5, R5, R14, R6 ;  /* 0x0000000e05057223 */ /* 0x020fc80000000006 */
[----:B--2---:R-:W-:-:S04]  /*0cd0*/  FFMA R2, R2, R16, R5 ;  /* 0x0000001002027223 */ /* 0x004fc80000000005 */
[----:B---3--:R-:W-:-:S04]  /*0ce0*/  FFMA R2, R7, R18, R2 ;  /* 0x0000001207027223 */ /* 0x008fc80000000002 */
[----:B----4-:R-:W-:-:S07]  /*0cf0*/  FFMA R6, R13, R8, R2 ;  /* 0x000000080d067223 */ /* 0x010fce0000000002 */
.L_x_8:
[----:B------:R-:W-:Y:S05]  /*0d00*/  BSYNC.RECONVERGENT B1 ;  /* 0x0000000000017941 */ /* 0x000fea0003800200 */
.L_x_7:
[----:B------:R-:W-:Y:S05]  /*0d10*/  @!P1 BRA `(.L_x_1) ;  /* 0x00000000003c9947 */ /* 0x000fea0003800000 */
[----:B------:R-:W0:Y:S01]  /*0d20*/  LDC.64 R16, c[0x0][0x3a0] ;  /* 0x0000e800ff107b82 */ /* 0x000e220000000a00 */
[----:B------:R-:W-:-:S07]  /*0d30*/  IADD3 R2, PT, PT, -R4, RZ, RZ ;  /* 0x000000ff04027210 */ /* 0x000fce0007ffe1ff */
[----:B------:R-:W1:Y:S08]  /*0d40*/  LDC.64 R12, c[0x0][0x390] ;  /* 0x0000e400ff0c7b82 */ /* 0x000e700000000a00 */
[----:B------:R-:W2:Y:S02]  /*0d50*/  LDC.64 R14, c[0x0][0x388] ;  /* 0x0000e200ff0e7b82 */ /* 0x000ea40000000a00 */
.L_x_9:
[----:B-1----:R-:W-:-:S06]  /*0d60*/  IMAD.WIDE R4, R3, 0x4, R12 ;  /* 0x0000000403047825 */ /* 0x002fcc00078e020c */
[----:B------:R-:W0:Y:S01]  /*0d70*/  LDG.E R5, desc[UR4][R4.64] ;  /* 0x0000000404057981 */ /* 0x000e22000c1e1900 */
[----:B--2---:R-:W-:-:S06]  /*0d80*/  IMAD.WIDE R8, R3, 0x4, R14 ;  /* 0x0000000403087825 */ /* 0x004fcc00078e020e */
[----:B------:R-:W2:Y:S01]  /*0d90*/  LDG.E R9, desc[UR4][R8.64] ;  /* 0x0000000408097981 */ /* 0x000ea2000c1e1900 */
[----:B------:R-:W-:Y:S01]  /*0da0*/  IADD3 R2, PT, PT, R2, 0x1, RZ ;  /* 0x0000000102027810 */ /* 0x000fe20007ffe0ff */
[----:B0-----:R-:W-:-:S06]  /*0db0*/  IMAD.WIDE R10, R5, 0x4, R16 ;  /* 0x00000004050a7825 */ /* 0x001fcc00078e0210 */
[----:B------:R-:W2:Y:S01]  /*0dc0*/  LDG.E R10, desc[UR4][R10.64] ;  /* 0x000000040a0a7981 */ /* 0x000ea2000c1e1900 */
[----:B------:R-:W-:Y:S02]  /*0dd0*/  ISETP.NE.AND P0, PT, R2, RZ, PT ;  /* 0x000000ff0200720c */ /* 0x000fe40003f05270 */
[----:B------:R-:W-:Y:S01]  /*0de0*/  IADD3 R3, PT, PT, R3, 0x1, RZ ;  /* 0x0000000103037810 */ /* 0x000fe20007ffe0ff */
[----:B--2---:R-:W-:-:S10]  /*0df0*/  FFMA R6, R9, R10, R6 ;  /* 0x0000000a09067223 */ /* 0x004fd40000000006 */
[----:B------:R-:W-:Y:S05]  /*0e00*/  @P0 BRA `(.L_x_9) ;  /* 0xfffffffc00d40947 */ /* 0x000fea000383ffff */
.L_x_1:
[----:B------:R-:W-:Y:S05]  /*0e10*/  BSYNC.RECONVERGENT B0 ;  /* 0x0000000000007941 */ /* 0x000fea0003800200 */
.L_x_0:
[----:B------:R-:W0:Y:S02]  /*0e20*/  LDC.64 R2, c[0x0][0x3a8] ;  /* 0x0000ea00ff027b82 */ /* 0x000e240000000a00 */
[----:B0-----:R-:W-:-:S05]  /*0e30*/  IMAD.WIDE R2, R0, 0x4, R2 ;  /* 0x0000000400027825 */ /* 0x001fca00078e0202 */
[----:B------:R-:W-:Y:S01]  /*0e40*/  STG.E desc[UR4][R2.64], R6 ;  /* 0x0000000602007986 */ /* 0x000fe2000c101904 */
[----:B------:R-:W-:Y:S05]  /*0e50*/  EXIT ;  /* 0x000000000000794d */ /* 0x000fea0003800000 */
.L_x_10:
[----:B------:R-:W-:-:S00]  /*0e60*/  BRA `(.L_x_10) ;  /* 0xfffffffc00fc7947 */ /* 0x000fc0000383ffff */
[----:B------:R-:W-:-:S00]  /*0e70*/  NOP ;  /* 0x0000000000007918 */ /* 0x000fc00000000000 */
        /* <DEDUP_REMOVED lines=8> */
.L_x_11:


//--------------------- .nv.shared.reserved.0     --------------------------
	.section	.nv.shared.reserved.0,"aw",@nobits
	.weak		__nv_reservedSMEM_offset_0_alias
	.size		__nv_reservedSMEM_offset_0_alias, 0, 64
	.other		__nv_reservedSMEM_offset_0_alias,@"STO_CUDA_RESERVED_SHARED STV_DEFAULT"
__nv_reservedSMEM_offset_0_alias:
	.zero		0
	.zero		64


//--------------------- .nv.constant0._Z15spmv_csr_kerneliPfPiS0_S_S_ --------------------------
	.section	.nv.constant0._Z15spmv_csr_kerneliPfPiS0_S_S_,"a",@progbits
	.sectionflags	@""
	.align	4
.nv.constant0._Z15spmv_csr_kerneliPfPiS0_S_S_:
	.zero		944


//--------------------- SYMBOLS --------------------------

	.type		.nv.reservedSmem.offset0,@object
	.size		.nv.reservedSmem.offset0,0x4
